//
// Generated by NVIDIA NVVM Compiler
//
// Compiler Build ID: CL-36424714
// Cuda compilation tools, release 13.0, V13.0.88
// Based on NVVM 20.0.0
//

.version 9.0
.target sm_100
.address_size 64

	// .globl	_Z12trivial_workPf

.visible .entry _Z12trivial_workPf(
	.param .u64 .ptr .align 1 _Z12trivial_workPf_param_0
)
{
	.reg .pred 	%p<2>;
	.reg .b32 	%r<5>;
	.reg .b32 	%f<3>;
	.reg .b64 	%rd<5>;

	ld.param.u64 	%rd1, [_Z12trivial_workPf_param_0];
	mov.u32 	%r2, %tid.x;
	mov.u32 	%r3, %ctaid.x;
	mov.u32 	%r4, %ntid.x;
	mad.lo.s32 	%r1, %r3, %r4, %r2;
	setp.gt.s32 	%p1, %r1, 1023;
	@%p1 bra 	$L__BB0_2;
	cvta.to.global.u64 	%rd2, %rd1;
	mul.wide.s32 	%rd3, %r1, 4;
	add.s64 	%rd4, %rd2, %rd3;
	ld.global.f32 	%f1, [%rd4];
	add.f32 	%f2, %f1, 0f3A83126F;
	st.global.f32 	[%rd4], %f2;
$L__BB0_2:
	ret;

}


// ===== COMPILED SASS (sm_100) =====

	.target	sm_100

	.elftype	@"ET_EXEC"


//--------------------- .note.nv.tkinfo           --------------------------
	.section	.note.nv.tkinfo,"",@"SHT_NOTE"
	.sectionflags	@"SHF_NOTE_NV_TKINFO"
	.tkinfo
        /*0018*/ 	.word	0x00000002
        /*0030*/ 	.string	""
        /*0030*/ 	.string	"ptxas"
        /*0030*/ 	.string	"Cuda compilation tools, release 13.0, V13.0.88"
        /*0030*/ 	.string	"Build cuda_13.0.r13.0/compiler.36424714_0"
        /*0030*/ 	.string	"-arch sm_100 -m 64 "



//--------------------- .note.nv.cuinfo           --------------------------
	.section	.note.nv.cuinfo,"",@"SHT_NOTE"
	.sectionflags	@"SHF_NOTE_NV_CUINFO"
        /*0018*/ 	.short	0x0002
        /*001a*/ 	.short	0x0064
        /*001c*/ 	.short	0x0082
	.zero		2


//--------------------- .nv.info                  --------------------------
	.section	.nv.info,"",@"SHT_CUDA_INFO"
	.align	4


	//----- nvinfo : EIATTR_REGCOUNT
	.align		4
        /*0000*/ 	.byte	0x04, 0x2f
        /*0002*/ 	.short	(.L_1 - .L_0)
	.align		4
.L_0:
        /*0004*/ 	.word	index@(_Z12trivial_workPf)
        /*0008*/ 	.word	0x00000008


	//----- nvinfo : EIATTR_FRAME_SIZE
	.align		4
.L_1:
        /*000c*/ 	.byte	0x04, 0x11
        /*000e*/ 	.short	(.L_3 - .L_2)
	.align		4
.L_2:
        /*0010*/ 	.word	index@(_Z12trivial_workPf)
        /*0014*/ 	.word	0x00000000


	//----- nvinfo : EIATTR_MIN_STACK_SIZE
	.align		4
.L_3:
        /*0018*/ 	.byte	0x04, 0x12
        /*001a*/ 	.short	(.L_5 - .L_4)
	.align		4
.L_4:
        /*001c*/ 	.word	index@(_Z12trivial_workPf)
        /*0020*/ 	.word	0x00000000
.L_5:


//--------------------- .nv.compat                --------------------------
	.section	.nv.compat,"",@"SHT_CUDA_COMPAT_INFO"
	.align	4
        /*0000*/ 	.byte	0x02, 0x09, 0x00, 0x00, 0x02, 0x02, 0x01, 0x00, 0x02, 0x05, 0x05, 0x00, 0x03, 0x07, 0x01, 0x01
        /*0010*/ 	.byte	0x02, 0x03, 0x00, 0x00, 0x02, 0x06, 0x01, 0x00, 0x04, 0x0b, 0x08, 0x00, 0x09, 0x00, 0x00, 0x00
        /*0020*/ 	.byte	0x00, 0x00, 0x00, 0x00


//--------------------- .nv.info._Z12trivial_workPf --------------------------
	.section	.nv.info._Z12trivial_workPf,"",@"SHT_CUDA_INFO"
	.sectionflags	@""
	.align	4


	//----- nvinfo : EIATTR_CUDA_API_VERSION
	.align		4
        /*0000*/ 	.byte	0x04, 0x37
        /*0002*/ 	.short	(.L_7 - .L_6)
.L_6:
        /*0004*/ 	.word	0x00000082


	//----- nvinfo : EIATTR_KPARAM_INFO
	.align		4
.L_7:
        /*0008*/ 	.byte	0x04, 0x17
        /*000a*/ 	.short	(.L_9 - .L_8)
.L_8:
        /*000c*/ 	.word	0x00000000
        /*0010*/ 	.short	0x0000
        /*0012*/ 	.short	0x0000
        /*0014*/ 	.byte	0x00, 0xf5, 0x21, 0x00


	//----- nvinfo : EIATTR_SPARSE_MMA_MASK
	.align		4
.L_9:
        /*0018*/ 	.byte	0x03, 0x50
        /*001a*/ 	.short	0x0000


	//----- nvinfo : EIATTR_MAXREG_COUNT
	.align		4
        /*001c*/ 	.byte	0x03, 0x1b
        /*001e*/ 	.short	0x00ff


	//----- nvinfo : EIATTR_MERCURY_ISA_VERSION
	.align		4
        /*0020*/ 	.byte	0x03, 0x5f
        /*0022*/ 	.short	0x0101


	//----- nvinfo : EIATTR_VRC_CTA_INIT_COUNT
	.align		4
        /*0024*/ 	.byte	0x02, 0x4a
	.zero		1
	.zero		1


	//----- nvinfo : EIATTR_EXIT_INSTR_OFFSETS
	.align		4
        /*0028*/ 	.byte	0x04, 0x1c
        /*002a*/ 	.short	(.L_11 - .L_10)


	//   ....[0]....
.L_10:
        /*002c*/ 	.word	0x00000060


	//   ....[1]....
        /*0030*/ 	.word	0x000000d0


	//----- nvinfo : EIATTR_CBANK_PARAM_SIZE
	.align		4
.L_11:
        /*0034*/ 	.byte	0x03, 0x19
        /*0036*/ 	.short	0x0008


	//----- nvinfo : EIATTR_PARAM_CBANK
	.align		4
        /*0038*/ 	.byte	0x04, 0x0a
        /*003a*/ 	.short	(.L_13 - .L_12)
	.align		4
.L_12:
        /*003c*/ 	.word	index@(.nv.constant0._Z12trivial_workPf)
        /*0040*/ 	.short	0x0380
        /*0042*/ 	.short	0x0008


	//----- nvinfo : EIATTR_SW_WAR
	.align		4
.L_13:
        /*0044*/ 	.byte	0x04, 0x36
        /*0046*/ 	.short	(.L_15 - .L_14)
.L_14:
        /*0048*/ 	.word	0x00000008
.L_15:


//--------------------- .nv.callgraph             --------------------------
	.section	.nv.callgraph,"",@"SHT_CUDA_CALLGRAPH"
	.align	4
	.sectionentsize	8
	.align		4
        /*0000*/ 	.word	0x00000000
	.align		4
        /*0004*/ 	.word	0xffffffff
	.align		4
        /*0008*/ 	.word	0x00000000
	.align		4
        /*000c*/ 	.word	0xfffffffe
	.align		4
        /*0010*/ 	.word	0x00000000
	.align		4
        /*0014*/ 	.word	0xfffffffd
	.align		4
        /*0018*/ 	.word	0x00000000
	.align		4
        /*001c*/ 	.word	0xfffffffc


//--------------------- .text._Z12trivial_workPf  --------------------------
	.section	.text._Z12trivial_workPf,"ax",@progbits
	.align	128
        .global         _Z12trivial_workPf
        .type           _Z12trivial_workPf,@function
        .size           _Z12trivial_workPf,(.L_x_1 - _Z12trivial_workPf)
        .other          _Z12trivial_workPf,@"STO_CUDA_ENTRY STV_DEFAULT"
_Z12trivial_workPf:
.text._Z12trivial_workPf:
[----:B------:R-:W-:Y:S01]  /*0000*/  LDC R1, c[0x0][0x37c] ;  /* 0x0000df00ff017b82 */ /* 0x000fe20000000800 */
[----:B------:R-:W0:Y:S07]  /*0010*/  S2R R5, SR_TID.X ;  /* 0x0000000000057919 */ /* 0x000e2e0000002100 */
[----:B------:R-:W0:Y:S08]  /*0020*/  S2UR UR4, SR_CTAID.X ;  /* 0x00000000000479c3 */ /* 0x000e300000002500 */
[----:B------:R-:W0:Y:S02]  /*0030*/  LDC R0, c[0x0][0x360] ;  /* 0x0000d800ff007b82 */ /* 0x000e240000000800 */
[----:B0-----:R-:W-:-:S05]  /*0040*/  IMAD R5, R0, UR4, R5 ;  /* 0x0000000400057c24 */ /* 0x001fca000f8e0205 */
[----:B------:R-:W-:-:S13]  /*0050*/  ISETP.GT.AND P0, PT, R5, 0x3ff, PT ;  /* 0x000003ff0500780c */ /* 0x000fda0003f04270 */
[----:B------:R-:W-:Y:S05]  /*0060*/  @P0 EXIT ;  /* 0x000000000000094d */ /* 0x000fea0003800000 */
[----:B------:R-:W0:Y:S01]  /*0070*/  LDC.64 R2, c[0x0][0x380] ;  /* 0x0000e000ff027b82 */ /* 0x000e220000000a00 */
[----:B------:R-:W1:Y:S01]  /*0080*/  LDCU.64 UR4, c[0x0][0x358] ;  /* 0x00006b00ff0477ac */ /* 0x000e620008000a00 */
[----:B0-----:R-:W-:-:S05]  /*0090*/  IMAD.WIDE R2, R5, 0x4, R2 ;  /* 0x0000000405027825 */ /* 0x001fca00078e0202 */
[----:B-1----:R-:W2:Y:S02]  /*00a0*/  LDG.E R0, desc[UR4][R2.64] ;  /* 0x0000000402007981 */ /* 0x002ea4000c1e1900 */
[----:B--2---:R-:W-:-:S05]  /*00b0*/  FADD R5, R0, 0.0010000000474974513054 ;  /* 0x3a83126f00057421 */ /* 0x004fca0000000000 */
[----:B------:R-:W-:Y:S01]  /*00c0*/  STG.E desc[UR4][R2.64], R5 ;  /* 0x0000000502007986 */ /* 0x000fe2000c101904 */
[----:B------:R-:W-:Y:S05]  /*00d0*/  EXIT ;  /* 0x000000000000794d */ /* 0x000fea0003800000 */
.L_x_0:
[----:B------:R-:W-:-:S00]  /*00e0*/  BRA `(.L_x_0) ;  /* 0xfffffffc00fc7947 */ /* 0x000fc0000383ffff */
[----:B------:R-:W-:-:S00]  /*00f0*/  NOP ;  /* 0x0000000000007918 */ /* 0x000fc00000000000 */
        /* <DEDUP_REMOVED lines=8> */
.L_x_1:


//--------------------- .nv.shared.reserved.0     --------------------------
	.section	.nv.shared.reserved.0,"aw",@nobits
	.weak		__nv_reservedSMEM_offset_0_alias
	.size		__nv_reservedSMEM_offset_0_alias, 0, 64
	.other		__nv_reservedSMEM_offset_0_alias,@"STO_CUDA_RESERVED_SHARED STV_DEFAULT"
__nv_reservedSMEM_offset_0_alias:
	.zero		0
	.zero		64


//--------------------- .nv.constant0._Z12trivial_workPf --------------------------
	.section	.nv.constant0._Z12trivial_workPf,"a",@progbits
	.sectionflags	@""
	.align	4
.nv.constant0._Z12trivial_workPf:
	.zero		904


//--------------------- SYMBOLS --------------------------

	.type		.nv.reservedSmem.offset0,@object
	.size		.nv.reservedSmem.offset0,0x4
